//
// Generated by NVIDIA NVVM Compiler
//
// Compiler Build ID: CL-36424714
// Cuda compilation tools, release 13.0, V13.0.88
// Based on NVVM 20.0.0
//

.version 9.0
.target sm_100
.address_size 64

	// .globl	_ZN3cub18CUB_300001_SM_10006detail11EmptyKernelIvEEvv
.global .align 1 .b8 _ZN34_INTERNAL_f21472d9_4_k_cu_0da159924cuda3std3__45__cpo5beginE[1];
.global .align 1 .b8 _ZN34_INTERNAL_f21472d9_4_k_cu_0da159924cuda3std3__45__cpo3endE[1];
.global .align 1 .b8 _ZN34_INTERNAL_f21472d9_4_k_cu_0da159924cuda3std3__45__cpo6cbeginE[1];
.global .align 1 .b8 _ZN34_INTERNAL_f21472d9_4_k_cu_0da159924cuda3std3__45__cpo4cendE[1];
.global .align 1 .b8 _ZN34_INTERNAL_f21472d9_4_k_cu_0da159924cuda3std3__45__cpo6rbeginE[1];
.global .align 1 .b8 _ZN34_INTERNAL_f21472d9_4_k_cu_0da159924cuda3std3__45__cpo4rendE[1];
.global .align 1 .b8 _ZN34_INTERNAL_f21472d9_4_k_cu_0da159924cuda3std3__45__cpo7crbeginE[1];
.global .align 1 .b8 _ZN34_INTERNAL_f21472d9_4_k_cu_0da159924cuda3std3__45__cpo5crendE[1];
.global .align 1 .b8 _ZN34_INTERNAL_f21472d9_4_k_cu_0da159924cuda3std3__436_GLOBAL__N__f21472d9_4_k_cu_0da159926ignoreE[1];
.global .align 1 .b8 _ZN34_INTERNAL_f21472d9_4_k_cu_0da159924cuda3std3__419piecewise_constructE[1];
.global .align 1 .b8 _ZN34_INTERNAL_f21472d9_4_k_cu_0da159924cuda3std3__48in_placeE[1];
.global .align 1 .b8 _ZN34_INTERNAL_f21472d9_4_k_cu_0da159924cuda3std3__420unreachable_sentinelE[1];
.global .align 1 .b8 _ZN34_INTERNAL_f21472d9_4_k_cu_0da159924cuda3std3__47nulloptE[1];
.global .align 1 .b8 _ZN34_INTERNAL_f21472d9_4_k_cu_0da159924cuda3std3__48unexpectE[1];
.global .align 1 .b8 _ZN34_INTERNAL_f21472d9_4_k_cu_0da159924cuda3std6ranges3__45__cpo4swapE[1];
.global .align 1 .b8 _ZN34_INTERNAL_f21472d9_4_k_cu_0da159924cuda3std6ranges3__45__cpo9iter_moveE[1];
.global .align 1 .b8 _ZN34_INTERNAL_f21472d9_4_k_cu_0da159924cuda3std6ranges3__45__cpo5beginE[1];
.global .align 1 .b8 _ZN34_INTERNAL_f21472d9_4_k_cu_0da159924cuda3std6ranges3__45__cpo3endE[1];
.global .align 1 .b8 _ZN34_INTERNAL_f21472d9_4_k_cu_0da159924cuda3std6ranges3__45__cpo6cbeginE[1];
.global .align 1 .b8 _ZN34_INTERNAL_f21472d9_4_k_cu_0da159924cuda3std6ranges3__45__cpo4cendE[1];
.global .align 1 .b8 _ZN34_INTERNAL_f21472d9_4_k_cu_0da159924cuda3std6ranges3__45__cpo7advanceE[1];
.global .align 1 .b8 _ZN34_INTERNAL_f21472d9_4_k_cu_0da159924cuda3std6ranges3__45__cpo9iter_swapE[1];
.global .align 1 .b8 _ZN34_INTERNAL_f21472d9_4_k_cu_0da159924cuda3std6ranges3__45__cpo4nextE[1];
.global .align 1 .b8 _ZN34_INTERNAL_f21472d9_4_k_cu_0da159924cuda3std6ranges3__45__cpo4prevE[1];
.global .align 1 .b8 _ZN34_INTERNAL_f21472d9_4_k_cu_0da159924cuda3std6ranges3__45__cpo4dataE[1];
.global .align 1 .b8 _ZN34_INTERNAL_f21472d9_4_k_cu_0da159924cuda3std6ranges3__45__cpo5cdataE[1];
.global .align 1 .b8 _ZN34_INTERNAL_f21472d9_4_k_cu_0da159924cuda3std6ranges3__45__cpo4sizeE[1];
.global .align 1 .b8 _ZN34_INTERNAL_f21472d9_4_k_cu_0da159924cuda3std6ranges3__45__cpo5ssizeE[1];
.global .align 1 .b8 _ZN34_INTERNAL_f21472d9_4_k_cu_0da159924cuda3std6ranges3__45__cpo8distanceE[1];
.global .align 1 .b8 _ZN34_INTERNAL_f21472d9_4_k_cu_0da159926thrust24THRUST_300001_SM_1000_NS8cuda_cub3parE[1];
.global .align 1 .b8 _ZN34_INTERNAL_f21472d9_4_k_cu_0da159926thrust24THRUST_300001_SM_1000_NS8cuda_cub10par_nosyncE[1];
.global .align 1 .b8 _ZN34_INTERNAL_f21472d9_4_k_cu_0da159926thrust24THRUST_300001_SM_1000_NS6system6detail10sequential3seqE[1];
.global .align 1 .b8 _ZN34_INTERNAL_f21472d9_4_k_cu_0da159926thrust24THRUST_300001_SM_1000_NS6system3cpp3parE[1];
.global .align 1 .b8 _ZN34_INTERNAL_f21472d9_4_k_cu_0da159926thrust24THRUST_300001_SM_1000_NS12placeholders2_1E[1];
.global .align 1 .b8 _ZN34_INTERNAL_f21472d9_4_k_cu_0da159926thrust24THRUST_300001_SM_1000_NS12placeholders2_2E[1];
.global .align 1 .b8 _ZN34_INTERNAL_f21472d9_4_k_cu_0da159926thrust24THRUST_300001_SM_1000_NS12placeholders2_3E[1];
.global .align 1 .b8 _ZN34_INTERNAL_f21472d9_4_k_cu_0da159926thrust24THRUST_300001_SM_1000_NS12placeholders2_4E[1];
.global .align 1 .b8 _ZN34_INTERNAL_f21472d9_4_k_cu_0da159926thrust24THRUST_300001_SM_1000_NS12placeholders2_5E[1];
.global .align 1 .b8 _ZN34_INTERNAL_f21472d9_4_k_cu_0da159926thrust24THRUST_300001_SM_1000_NS12placeholders2_6E[1];
.global .align 1 .b8 _ZN34_INTERNAL_f21472d9_4_k_cu_0da159926thrust24THRUST_300001_SM_1000_NS12placeholders2_7E[1];
.global .align 1 .b8 _ZN34_INTERNAL_f21472d9_4_k_cu_0da159926thrust24THRUST_300001_SM_1000_NS12placeholders2_8E[1];
.global .align 1 .b8 _ZN34_INTERNAL_f21472d9_4_k_cu_0da159926thrust24THRUST_300001_SM_1000_NS12placeholders2_9E[1];
.global .align 1 .b8 _ZN34_INTERNAL_f21472d9_4_k_cu_0da159926thrust24THRUST_300001_SM_1000_NS12placeholders3_10E[1];
.global .align 1 .b8 _ZN34_INTERNAL_f21472d9_4_k_cu_0da159926thrust24THRUST_300001_SM_1000_NS3seqE[1];
.global .align 1 .b8 _ZN34_INTERNAL_f21472d9_4_k_cu_0da159926thrust24THRUST_300001_SM_1000_NS6deviceE[1];

.visible .entry _ZN3cub18CUB_300001_SM_10006detail11EmptyKernelIvEEvv()
{


	ret;

}


// ===== COMPILED SASS (sm_100) =====

	.target	sm_100

	.elftype	@"ET_EXEC"


//--------------------- .note.nv.tkinfo           --------------------------
	.section	.note.nv.tkinfo,"",@"SHT_NOTE"
	.sectionflags	@"SHF_NOTE_NV_TKINFO"
	.tkinfo
        /*0018*/ 	.word	0x00000002
        /*0030*/ 	.string	""
        /*0030*/ 	.string	"ptxas"
        /*0030*/ 	.string	"Cuda compilation tools, release 13.0, V13.0.88"
        /*0030*/ 	.string	"Build cuda_13.0.r13.0/compiler.36424714_0"
        /*0030*/ 	.string	"-arch sm_100 -m 64 "



//--------------------- .note.nv.cuinfo           --------------------------
	.section	.note.nv.cuinfo,"",@"SHT_NOTE"
	.sectionflags	@"SHF_NOTE_NV_CUINFO"
        /*0018*/ 	.short	0x0002
        /*001a*/ 	.short	0x0064
        /*001c*/ 	.short	0x0082
	.zero		2


//--------------------- .nv.info                  --------------------------
	.section	.nv.info,"",@"SHT_CUDA_INFO"
	.align	4


	//----- nvinfo : EIATTR_REGCOUNT
	.align		4
        /*0000*/ 	.byte	0x04, 0x2f
        /*0002*/ 	.short	(.L_46 - .L_45)
	.align		4
.L_45:
        /*0004*/ 	.word	index@(_ZN3cub18CUB_300001_SM_10006detail11EmptyKernelIvEEvv)
        /*0008*/ 	.word	0x00000004


	//----- nvinfo : EIATTR_FRAME_SIZE
	.align		4
.L_46:
        /*000c*/ 	.byte	0x04, 0x11
        /*000e*/ 	.short	(.L_48 - .L_47)
	.align		4
.L_47:
        /*0010*/ 	.word	index@(_ZN3cub18CUB_300001_SM_10006detail11EmptyKernelIvEEvv)
        /*0014*/ 	.word	0x00000000


	//----- nvinfo : EIATTR_MIN_STACK_SIZE
	.align		4
.L_48:
        /*0018*/ 	.byte	0x04, 0x12
        /*001a*/ 	.short	(.L_50 - .L_49)
	.align		4
.L_49:
        /*001c*/ 	.word	index@(_ZN3cub18CUB_300001_SM_10006detail11EmptyKernelIvEEvv)
        /*0020*/ 	.word	0x00000000
.L_50:


//--------------------- .nv.compat                --------------------------
	.section	.nv.compat,"",@"SHT_CUDA_COMPAT_INFO"
	.align	4
        /*0000*/ 	.byte	0x02, 0x09, 0x00, 0x00, 0x02, 0x02, 0x01, 0x00, 0x02, 0x05, 0x05, 0x00, 0x03, 0x07, 0x01, 0x01
        /*0010*/ 	.byte	0x02, 0x03, 0x00, 0x00, 0x02, 0x06, 0x01, 0x00, 0x04, 0x0b, 0x08, 0x00, 0x09, 0x00, 0x00, 0x00
        /*0020*/ 	.byte	0x00, 0x00, 0x00, 0x00


//--------------------- .nv.info._ZN3cub18CUB_300001_SM_10006detail11EmptyKernelIvEEvv --------------------------
	.section	.nv.info._ZN3cub18CUB_300001_SM_10006detail11EmptyKernelIvEEvv,"",@"SHT_CUDA_INFO"
	.sectionflags	@""
	.align	4


	//----- nvinfo : EIATTR_CUDA_API_VERSION
	.align		4
        /*0000*/ 	.byte	0x04, 0x37
        /*0002*/ 	.short	(.L_52 - .L_51)
.L_51:
        /*0004*/ 	.word	0x00000082


	//----- nvinfo : EIATTR_SPARSE_MMA_MASK
	.align		4
.L_52:
        /*0008*/ 	.byte	0x03, 0x50
        /*000a*/ 	.short	0x0000


	//----- nvinfo : EIATTR_MAXREG_COUNT
	.align		4
        /*000c*/ 	.byte	0x03, 0x1b
        /*000e*/ 	.short	0x00ff


	//----- nvinfo : EIATTR_MERCURY_ISA_VERSION
	.align		4
        /*0010*/ 	.byte	0x03, 0x5f
        /*0012*/ 	.short	0x0101


	//----- nvinfo : EIATTR_VRC_CTA_INIT_COUNT
	.align		4
        /*0014*/ 	.byte	0x02, 0x4a
	.zero		1
	.zero		1


	//----- nvinfo : EIATTR_EXIT_INSTR_OFFSETS
	.align		4
        /*0018*/ 	.byte	0x04, 0x1c
        /*001a*/ 	.short	(.L_54 - .L_53)


	//   ....[0]....
.L_53:
        /*001c*/ 	.word	0x00000010


	//----- nvinfo : EIATTR_SW_WAR
	.align		4
.L_54:
        /*0020*/ 	.byte	0x04, 0x36
        /*0022*/ 	.short	(.L_56 - .L_55)
.L_55:
        /*0024*/ 	.word	0x00000008
.L_56:


//--------------------- .nv.callgraph             --------------------------
	.section	.nv.callgraph,"",@"SHT_CUDA_CALLGRAPH"
	.align	4
	.sectionentsize	8
	.align		4
        /*0000*/ 	.word	0x00000000
	.align		4
        /*0004*/ 	.word	0xffffffff
	.align		4
        /*0008*/ 	.word	0x00000000
	.align		4
        /*000c*/ 	.word	0xfffffffe
	.align		4
        /*0010*/ 	.word	0x00000000
	.align		4
        /*0014*/ 	.word	0xfffffffd
	.align		4
        /*0018*/ 	.word	0x00000000
	.align		4
        /*001c*/ 	.word	0xfffffffc


//--------------------- .nv.constant4             --------------------------
	.section	.nv.constant4,"a",@progbits
	.align	8
	.align		8
.nv.constant4:
        /*0000*/ 	.dword	_ZN34_INTERNAL_f21472d9_4_k_cu_0da159924cuda3std3__45__cpo5beginE
	.align		8
        /*0008*/ 	.dword	_ZN34_INTERNAL_f21472d9_4_k_cu_0da159924cuda3std3__45__cpo3endE
	.align		8
        /*0010*/ 	.dword	_ZN34_INTERNAL_f21472d9_4_k_cu_0da159924cuda3std3__45__cpo6cbeginE
	.align		8
        /*0018*/ 	.dword	_ZN34_INTERNAL_f21472d9_4_k_cu_0da159924cuda3std3__45__cpo4cendE
	.align		8
        /*0020*/ 	.dword	_ZN34_INTERNAL_f21472d9_4_k_cu_0da159924cuda3std3__45__cpo6rbeginE
	.align		8
        /*0028*/ 	.dword	_ZN34_INTERNAL_f21472d9_4_k_cu_0da159924cuda3std3__45__cpo4rendE
	.align		8
        /*0030*/ 	.dword	_ZN34_INTERNAL_f21472d9_4_k_cu_0da159924cuda3std3__45__cpo7crbeginE
	.align		8
        /*0038*/ 	.dword	_ZN34_INTERNAL_f21472d9_4_k_cu_0da159924cuda3std3__45__cpo5crendE
	.align		8
        /*0040*/ 	.dword	_ZN34_INTERNAL_f21472d9_4_k_cu_0da159924cuda3std3__436_GLOBAL__N__f21472d9_4_k_cu_0da159926ignoreE
	.align		8
        /*0048*/ 	.dword	_ZN34_INTERNAL_f21472d9_4_k_cu_0da159924cuda3std3__419piecewise_constructE
	.align		8
        /*0050*/ 	.dword	_ZN34_INTERNAL_f21472d9_4_k_cu_0da159924cuda3std3__48in_placeE
	.align		8
        /*0058*/ 	.dword	_ZN34_INTERNAL_f21472d9_4_k_cu_0da159924cuda3std3__420unreachable_sentinelE
	.align		8
        /*0060*/ 	.dword	_ZN34_INTERNAL_f21472d9_4_k_cu_0da159924cuda3std3__47nulloptE
	.align		8
        /*0068*/ 	.dword	_ZN34_INTERNAL_f21472d9_4_k_cu_0da159924cuda3std3__48unexpectE
	.align		8
        /*0070*/ 	.dword	_ZN34_INTERNAL_f21472d9_4_k_cu_0da159924cuda3std6ranges3__45__cpo4swapE
	.align		8
        /*0078*/ 	.dword	_ZN34_INTERNAL_f21472d9_4_k_cu_0da159924cuda3std6ranges3__45__cpo9iter_moveE
	.align		8
        /*0080*/ 	.dword	_ZN34_INTERNAL_f21472d9_4_k_cu_0da159924cuda3std6ranges3__45__cpo5beginE
	.align		8
        /*0088*/ 	.dword	_ZN34_INTERNAL_f21472d9_4_k_cu_0da159924cuda3std6ranges3__45__cpo3endE
	.align		8
        /*0090*/ 	.dword	_ZN34_INTERNAL_f21472d9_4_k_cu_0da159924cuda3std6ranges3__45__cpo6cbeginE
	.align		8
        /*0098*/ 	.dword	_ZN34_INTERNAL_f21472d9_4_k_cu_0da159924cuda3std6ranges3__45__cpo4cendE
	.align		8
        /*00a0*/ 	.dword	_ZN34_INTERNAL_f21472d9_4_k_cu_0da159924cuda3std6ranges3__45__cpo7advanceE
	.align		8
        /*00a8*/ 	.dword	_ZN34_INTERNAL_f21472d9_4_k_cu_0da159924cuda3std6ranges3__45__cpo9iter_swapE
	.align		8
        /*00b0*/ 	.dword	_ZN34_INTERNAL_f21472d9_4_k_cu_0da159924cuda3std6ranges3__45__cpo4nextE
	.align		8
        /*00b8*/ 	.dword	_ZN34_INTERNAL_f21472d9_4_k_cu_0da159924cuda3std6ranges3__45__cpo4prevE
	.align		8
        /*00c0*/ 	.dword	_ZN34_INTERNAL_f21472d9_4_k_cu_0da159924cuda3std6ranges3__45__cpo4dataE
	.align		8
        /*00c8*/ 	.dword	_ZN34_INTERNAL_f21472d9_4_k_cu_0da159924cuda3std6ranges3__45__cpo5cdataE
	.align		8
        /*00d0*/ 	.dword	_ZN34_INTERNAL_f21472d9_4_k_cu_0da159924cuda3std6ranges3__45__cpo4sizeE
	.align		8
        /*00d8*/ 	.dword	_ZN34_INTERNAL_f21472d9_4_k_cu_0da159924cuda3std6ranges3__45__cpo5ssizeE
	.align		8
        /*00e0*/ 	.dword	_ZN34_INTERNAL_f21472d9_4_k_cu_0da159924cuda3std6ranges3__45__cpo8distanceE
	.align		8
        /*00e8*/ 	.dword	_ZN34_INTERNAL_f21472d9_4_k_cu_0da159926thrust24THRUST_300001_SM_1000_NS8cuda_cub3parE
	.align		8
        /*00f0*/ 	.dword	_ZN34_INTERNAL_f21472d9_4_k_cu_0da159926thrust24THRUST_300001_SM_1000_NS8cuda_cub10par_nosyncE
	.align		8
        /*00f8*/ 	.dword	_ZN34_INTERNAL_f21472d9_4_k_cu_0da159926thrust24THRUST_300001_SM_1000_NS6system6detail10sequential3seqE
	.align		8
        /*0100*/ 	.dword	_ZN34_INTERNAL_f21472d9_4_k_cu_0da159926thrust24THRUST_300001_SM_1000_NS6system3cpp3parE
	.align		8
        /*0108*/ 	.dword	_ZN34_INTERNAL_f21472d9_4_k_cu_0da159926thrust24THRUST_300001_SM_1000_NS12placeholders2_1E
	.align		8
        /*0110*/ 	.dword	_ZN34_INTERNAL_f21472d9_4_k_cu_0da159926thrust24THRUST_300001_SM_1000_NS12placeholders2_2E
	.align		8
        /*0118*/ 	.dword	_ZN34_INTERNAL_f21472d9_4_k_cu_0da159926thrust24THRUST_300001_SM_1000_NS12placeholders2_3E
	.align		8
        /*0120*/ 	.dword	_ZN34_INTERNAL_f21472d9_4_k_cu_0da159926thrust24THRUST_300001_SM_1000_NS12placeholders2_4E
	.align		8
        /*0128*/ 	.dword	_ZN34_INTERNAL_f21472d9_4_k_cu_0da159926thrust24THRUST_300001_SM_1000_NS12placeholders2_5E
	.align		8
        /*0130*/ 	.dword	_ZN34_INTERNAL_f21472d9_4_k_cu_0da159926thrust24THRUST_300001_SM_1000_NS12placeholders2_6E
	.align		8
        /*0138*/ 	.dword	_ZN34_INTERNAL_f21472d9_4_k_cu_0da159926thrust24THRUST_300001_SM_1000_NS12placeholders2_7E
	.align		8
        /*0140*/ 	.dword	_ZN34_INTERNAL_f21472d9_4_k_cu_0da159926thrust24THRUST_300001_SM_1000_NS12placeholders2_8E
	.align		8
        /*0148*/ 	.dword	_ZN34_INTERNAL_f21472d9_4_k_cu_0da159926thrust24THRUST_300001_SM_1000_NS12placeholders2_9E
	.align		8
        /*0150*/ 	.dword	_ZN34_INTERNAL_f21472d9_4_k_cu_0da159926thrust24THRUST_300001_SM_1000_NS12placeholders3_10E
	.align		8
        /*0158*/ 	.dword	_ZN34_INTERNAL_f21472d9_4_k_cu_0da159926thrust24THRUST_300001_SM_1000_NS3seqE
	.align		8
        /*0160*/ 	.dword	_ZN34_INTERNAL_f21472d9_4_k_cu_0da159926thrust24THRUST_300001_SM_1000_NS6deviceE


//--------------------- .text._ZN3cub18CUB_300001_SM_10006detail11EmptyKernelIvEEvv --------------------------
	.section	.text._ZN3cub18CUB_300001_SM_10006detail11EmptyKernelIvEEvv,"ax",@progbits
	.align	128
        .global         _ZN3cub18CUB_300001_SM_10006detail11EmptyKernelIvEEvv
        .type           _ZN3cub18CUB_300001_SM_10006detail11EmptyKernelIvEEvv,@function
        .size           _ZN3cub18CUB_300001_SM_10006detail11EmptyKernelIvEEvv,(.L_x_1 - _ZN3cub18CUB_300001_SM_10006detail11EmptyKernelIvEEvv)
        .other          _ZN3cub18CUB_300001_SM_10006detail11EmptyKernelIvEEvv,@"STO_CUDA_ENTRY STV_DEFAULT"
_ZN3cub18CUB_300001_SM_10006detail11EmptyKernelIvEEvv:
.text._ZN3cub18CUB_300001_SM_10006detail11EmptyKernelIvEEvv:
[----:B------:R-:W-:Y:S01]  /*0000*/  LDC R1, c[0x0][0x37c] ;  /* 0x0000df00ff017b82 */ /* 0x000fe20000000800 */
[----:B------:R-:W-:Y:S05]  /*0010*/  EXIT ;  /* 0x000000000000794d */ /* 0x000fea0003800000 */
.L_x_0:
[----:B------:R-:W-:-:S00]  /*0020*/  BRA `(.L_x_0) ;  /* 0xfffffffc00fc7947 */ /* 0x000fc0000383ffff */
[----:B------:R-:W-:-:S00]  /*0030*/  NOP ;  /* 0x0000000000007918 */ /* 0x000fc00000000000 */
        /* <DEDUP_REMOVED lines=12> */
.L_x_1:


//--------------------- .nv.shared.reserved.0     --------------------------
	.section	.nv.shared.reserved.0,"aw",@nobits
	.weak		__nv_reservedSMEM_offset_0_alias
	.size		__nv_reservedSMEM_offset_0_alias, 0, 64
	.other		__nv_reservedSMEM_offset_0_alias,@"STO_CUDA_RESERVED_SHARED STV_DEFAULT"
__nv_reservedSMEM_offset_0_alias:
	.zero		0
	.zero		64


//--------------------- .nv.global                --------------------------
	.section	.nv.global,"aw",@nobits
.nv.global:
	.type		_ZN34_INTERNAL_f21472d9_4_k_cu_0da159926thrust24THRUST_300001_SM_1000_NS12placeholders2_8E,@object
	.size		_ZN34_INTERNAL_f21472d9_4_k_cu_0da159926thrust24THRUST_300001_SM_1000_NS12placeholders2_8E,(_ZN34_INTERNAL_f21472d9_4_k_cu_0da159924cuda3std3__436_GLOBAL__N__f21472d9_4_k_cu_0da159926ignoreE - _ZN34_INTERNAL_f21472d9_4_k_cu_0da159926thrust24THRUST_300001_SM_1000_NS12placeholders2_8E)
_ZN34_INTERNAL_f21472d9_4_k_cu_0da159926thrust24THRUST_300001_SM_1000_NS12placeholders2_8E:
	.zero		1
	.type		_ZN34_INTERNAL_f21472d9_4_k_cu_0da159924cuda3std3__436_GLOBAL__N__f21472d9_4_k_cu_0da159926ignoreE,@object
	.size		_ZN34_INTERNAL_f21472d9_4_k_cu_0da159924cuda3std3__436_GLOBAL__N__f21472d9_4_k_cu_0da159926ignoreE,(_ZN34_INTERNAL_f21472d9_4_k_cu_0da159924cuda3std6ranges3__45__cpo4dataE - _ZN34_INTERNAL_f21472d9_4_k_cu_0da159924cuda3std3__436_GLOBAL__N__f21472d9_4_k_cu_0da159926ignoreE)
_ZN34_INTERNAL_f21472d9_4_k_cu_0da159924cuda3std3__436_GLOBAL__N__f21472d9_4_k_cu_0da159926ignoreE:
	.zero		1
	.type		_ZN34_INTERNAL_f21472d9_4_k_cu_0da159924cuda3std6ranges3__45__cpo4dataE,@object
	.size		_ZN34_INTERNAL_f21472d9_4_k_cu_0da159924cuda3std6ranges3__45__cpo4dataE,(_ZN34_INTERNAL_f21472d9_4_k_cu_0da159926thrust24THRUST_300001_SM_1000_NS6system3cpp3parE - _ZN34_INTERNAL_f21472d9_4_k_cu_0da159924cuda3std6ranges3__45__cpo4dataE)
_ZN34_INTERNAL_f21472d9_4_k_cu_0da159924cuda3std6ranges3__45__cpo4dataE:
	.zero		1
	.type		_ZN34_INTERNAL_f21472d9_4_k_cu_0da159926thrust24THRUST_300001_SM_1000_NS6system3cpp3parE,@object
	.size		_ZN34_INTERNAL_f21472d9_4_k_cu_0da159926thrust24THRUST_300001_SM_1000_NS6system3cpp3parE,(_ZN34_INTERNAL_f21472d9_4_k_cu_0da159924cuda3std3__45__cpo5beginE - _ZN34_INTERNAL_f21472d9_4_k_cu_0da159926thrust24THRUST_300001_SM_1000_NS6system3cpp3parE)
_ZN34_INTERNAL_f21472d9_4_k_cu_0da159926thrust24THRUST_300001_SM_1000_NS6system3cpp3parE:
	.zero		1
	.type		_ZN34_INTERNAL_f21472d9_4_k_cu_0da159924cuda3std3__45__cpo5beginE,@object
	.size		_ZN34_INTERNAL_f21472d9_4_k_cu_0da159924cuda3std3__45__cpo5beginE,(_ZN34_INTERNAL_f21472d9_4_k_cu_0da159924cuda3std6ranges3__45__cpo5beginE - _ZN34_INTERNAL_f21472d9_4_k_cu_0da159924cuda3std3__45__cpo5beginE)
_ZN34_INTERNAL_f21472d9_4_k_cu_0da159924cuda3std3__45__cpo5beginE:
	.zero		1
	.type		_ZN34_INTERNAL_f21472d9_4_k_cu_0da159924cuda3std6ranges3__45__cpo5beginE,@object
	.size		_ZN34_INTERNAL_f21472d9_4_k_cu_0da159924cuda3std6ranges3__45__cpo5beginE,(_ZN34_INTERNAL_f21472d9_4_k_cu_0da159926thrust24THRUST_300001_SM_1000_NS6deviceE - _ZN34_INTERNAL_f21472d9_4_k_cu_0da159924cuda3std6ranges3__45__cpo5beginE)
_ZN34_INTERNAL_f21472d9_4_k_cu_0da159924cuda3std6ranges3__45__cpo5beginE:
	.zero		1
	.type		_ZN34_INTERNAL_f21472d9_4_k_cu_0da159926thrust24THRUST_300001_SM_1000_NS6deviceE,@object
	.size		_ZN34_INTERNAL_f21472d9_4_k_cu_0da159926thrust24THRUST_300001_SM_1000_NS6deviceE,(_ZN34_INTERNAL_f21472d9_4_k_cu_0da159924cuda3std3__47nulloptE - _ZN34_INTERNAL_f21472d9_4_k_cu_0da159926thrust24THRUST_300001_SM_1000_NS6deviceE)
_ZN34_INTERNAL_f21472d9_4_k_cu_0da159926thrust24THRUST_300001_SM_1000_NS6deviceE:
	.zero		1
	.type		_ZN34_INTERNAL_f21472d9_4_k_cu_0da159924cuda3std3__47nulloptE,@object
	.size		_ZN34_INTERNAL_f21472d9_4_k_cu_0da159924cuda3std3__47nulloptE,(_ZN34_INTERNAL_f21472d9_4_k_cu_0da159924cuda3std6ranges3__45__cpo8distanceE - _ZN34_INTERNAL_f21472d9_4_k_cu_0da159924cuda3std3__47nulloptE)
_ZN34_INTERNAL_f21472d9_4_k_cu_0da159924cuda3std3__47nulloptE:
	.zero		1
	.type		_ZN34_INTERNAL_f21472d9_4_k_cu_0da159924cuda3std6ranges3__45__cpo8distanceE,@object
	.size		_ZN34_INTERNAL_f21472d9_4_k_cu_0da159924cuda3std6ranges3__45__cpo8distanceE,(_ZN34_INTERNAL_f21472d9_4_k_cu_0da159926thrust24THRUST_300001_SM_1000_NS12placeholders2_4E - _ZN34_INTERNAL_f21472d9_4_k_cu_0da159924cuda3std6ranges3__45__cpo8distanceE)
_ZN34_INTERNAL_f21472d9_4_k_cu_0da159924cuda3std6ranges3__45__cpo8distanceE:
	.zero		1
	.type		_ZN34_INTERNAL_f21472d9_4_k_cu_0da159926thrust24THRUST_300001_SM_1000_NS12placeholders2_4E,@object
	.size		_ZN34_INTERNAL_f21472d9_4_k_cu_0da159926thrust24THRUST_300001_SM_1000_NS12placeholders2_4E,(_ZN34_INTERNAL_f21472d9_4_k_cu_0da159924cuda3std3__45__cpo6rbeginE - _ZN34_INTERNAL_f21472d9_4_k_cu_0da159926thrust24THRUST_300001_SM_1000_NS12placeholders2_4E)
_ZN34_INTERNAL_f21472d9_4_k_cu_0da159926thrust24THRUST_300001_SM_1000_NS12placeholders2_4E:
	.zero		1
	.type		_ZN34_INTERNAL_f21472d9_4_k_cu_0da159924cuda3std3__45__cpo6rbeginE,@object
	.size		_ZN34_INTERNAL_f21472d9_4_k_cu_0da159924cuda3std3__45__cpo6rbeginE,(_ZN34_INTERNAL_f21472d9_4_k_cu_0da159924cuda3std6ranges3__45__cpo7advanceE - _ZN34_INTERNAL_f21472d9_4_k_cu_0da159924cuda3std3__45__cpo6rbeginE)
_ZN34_INTERNAL_f21472d9_4_k_cu_0da159924cuda3std3__45__cpo6rbeginE:
	.zero		1
	.type		_ZN34_INTERNAL_f21472d9_4_k_cu_0da159924cuda3std6ranges3__45__cpo7advanceE,@object
	.size		_ZN34_INTERNAL_f21472d9_4_k_cu_0da159924cuda3std6ranges3__45__cpo7advanceE,(_ZN34_INTERNAL_f21472d9_4_k_cu_0da159926thrust24THRUST_300001_SM_1000_NS12placeholders3_10E - _ZN34_INTERNAL_f21472d9_4_k_cu_0da159924cuda3std6ranges3__45__cpo7advanceE)
_ZN34_INTERNAL_f21472d9_4_k_cu_0da159924cuda3std6ranges3__45__cpo7advanceE:
	.zero		1
	.type		_ZN34_INTERNAL_f21472d9_4_k_cu_0da159926thrust24THRUST_300001_SM_1000_NS12placeholders3_10E,@object
	.size		_ZN34_INTERNAL_f21472d9_4_k_cu_0da159926thrust24THRUST_300001_SM_1000_NS12placeholders3_10E,(_ZN34_INTERNAL_f21472d9_4_k_cu_0da159924cuda3std3__48in_placeE - _ZN34_INTERNAL_f21472d9_4_k_cu_0da159926thrust24THRUST_300001_SM_1000_NS12placeholders3_10E)
_ZN34_INTERNAL_f21472d9_4_k_cu_0da159926thrust24THRUST_300001_SM_1000_NS12placeholders3_10E:
	.zero		1
	.type		_ZN34_INTERNAL_f21472d9_4_k_cu_0da159924cuda3std3__48in_placeE,@object
	.size		_ZN34_INTERNAL_f21472d9_4_k_cu_0da159924cuda3std3__48in_placeE,(_ZN34_INTERNAL_f21472d9_4_k_cu_0da159924cuda3std6ranges3__45__cpo4sizeE - _ZN34_INTERNAL_f21472d9_4_k_cu_0da159924cuda3std3__48in_placeE)
_ZN34_INTERNAL_f21472d9_4_k_cu_0da159924cuda3std3__48in_placeE:
	.zero		1
	.type		_ZN34_INTERNAL_f21472d9_4_k_cu_0da159924cuda3std6ranges3__45__cpo4sizeE,@object
	.size		_ZN34_INTERNAL_f21472d9_4_k_cu_0da159924cuda3std6ranges3__45__cpo4sizeE,(_ZN34_INTERNAL_f21472d9_4_k_cu_0da159926thrust24THRUST_300001_SM_1000_NS12placeholders2_2E - _ZN34_INTERNAL_f21472d9_4_k_cu_0da159924cuda3std6ranges3__45__cpo4sizeE)
_ZN34_INTERNAL_f21472d9_4_k_cu_0da159924cuda3std6ranges3__45__cpo4sizeE:
	.zero		1
	.type		_ZN34_INTERNAL_f21472d9_4_k_cu_0da159926thrust24THRUST_300001_SM_1000_NS12placeholders2_2E,@object
	.size		_ZN34_INTERNAL_f21472d9_4_k_cu_0da159926thrust24THRUST_300001_SM_1000_NS12placeholders2_2E,(_ZN34_INTERNAL_f21472d9_4_k_cu_0da159924cuda3std3__45__cpo6cbeginE - _ZN34_INTERNAL_f21472d9_4_k_cu_0da159926thrust24THRUST_300001_SM_1000_NS12placeholders2_2E)
_ZN34_INTERNAL_f21472d9_4_k_cu_0da159926thrust24THRUST_300001_SM_1000_NS12placeholders2_2E:
	.zero		1
	.type		_ZN34_INTERNAL_f21472d9_4_k_cu_0da159924cuda3std3__45__cpo6cbeginE,@object
	.size		_ZN34_INTERNAL_f21472d9_4_k_cu_0da159924cuda3std3__45__cpo6cbeginE,(_ZN34_INTERNAL_f21472d9_4_k_cu_0da159924cuda3std6ranges3__45__cpo6cbeginE - _ZN34_INTERNAL_f21472d9_4_k_cu_0da159924cuda3std3__45__cpo6cbeginE)
_ZN34_INTERNAL_f21472d9_4_k_cu_0da159924cuda3std3__45__cpo6cbeginE:
	.zero		1
	.type		_ZN34_INTERNAL_f21472d9_4_k_cu_0da159924cuda3std6ranges3__45__cpo6cbeginE,@object
	.size		_ZN34_INTERNAL_f21472d9_4_k_cu_0da159924cuda3std6ranges3__45__cpo6cbeginE,(_ZN34_INTERNAL_f21472d9_4_k_cu_0da159926thrust24THRUST_300001_SM_1000_NS12placeholders2_6E - _ZN34_INTERNAL_f21472d9_4_k_cu_0da159924cuda3std6ranges3__45__cpo6cbeginE)
_ZN34_INTERNAL_f21472d9_4_k_cu_0da159924cuda3std6ranges3__45__cpo6cbeginE:
	.zero		1
	.type		_ZN34_INTERNAL_f21472d9_4_k_cu_0da159926thrust24THRUST_300001_SM_1000_NS12placeholders2_6E,@object
	.size		_ZN34_INTERNAL_f21472d9_4_k_cu_0da159926thrust24THRUST_300001_SM_1000_NS12placeholders2_6E,(_ZN34_INTERNAL_f21472d9_4_k_cu_0da159924cuda3std3__45__cpo7crbeginE - _ZN34_INTERNAL_f21472d9_4_k_cu_0da159926thrust24THRUST_300001_SM_1000_NS12placeholders2_6E)
_ZN34_INTERNAL_f21472d9_4_k_cu_0da159926thrust24THRUST_300001_SM_1000_NS12placeholders2_6E:
	.zero		1
	.type		_ZN34_INTERNAL_f21472d9_4_k_cu_0da159924cuda3std3__45__cpo7crbeginE,@object
	.size		_ZN34_INTERNAL_f21472d9_4_k_cu_0da159924cuda3std3__45__cpo7crbeginE,(_ZN34_INTERNAL_f21472d9_4_k_cu_0da159924cuda3std6ranges3__45__cpo4nextE - _ZN34_INTERNAL_f21472d9_4_k_cu_0da159924cuda3std3__45__cpo7crbeginE)
_ZN34_INTERNAL_f21472d9_4_k_cu_0da159924cuda3std3__45__cpo7crbeginE:
	.zero		1
	.type		_ZN34_INTERNAL_f21472d9_4_k_cu_0da159924cuda3std6ranges3__45__cpo4nextE,@object
	.size		_ZN34_INTERNAL_f21472d9_4_k_cu_0da159924cuda3std6ranges3__45__cpo4nextE,(_ZN34_INTERNAL_f21472d9_4_k_cu_0da159924cuda3std6ranges3__45__cpo4swapE - _ZN34_INTERNAL_f21472d9_4_k_cu_0da159924cuda3std6ranges3__45__cpo4nextE)
_ZN34_INTERNAL_f21472d9_4_k_cu_0da159924cuda3std6ranges3__45__cpo4nextE:
	.zero		1
	.type		_ZN34_INTERNAL_f21472d9_4_k_cu_0da159924cuda3std6ranges3__45__cpo4swapE,@object
	.size		_ZN34_INTERNAL_f21472d9_4_k_cu_0da159924cuda3std6ranges3__45__cpo4swapE,(_ZN34_INTERNAL_f21472d9_4_k_cu_0da159926thrust24THRUST_300001_SM_1000_NS8cuda_cub10par_nosyncE - _ZN34_INTERNAL_f21472d9_4_k_cu_0da159924cuda3std6ranges3__45__cpo4swapE)
_ZN34_INTERNAL_f21472d9_4_k_cu_0da159924cuda3std6ranges3__45__cpo4swapE:
	.zero		1
	.type		_ZN34_INTERNAL_f21472d9_4_k_cu_0da159926thrust24THRUST_300001_SM_1000_NS8cuda_cub10par_nosyncE,@object
	.size		_ZN34_INTERNAL_f21472d9_4_k_cu_0da159926thrust24THRUST_300001_SM_1000_NS8cuda_cub10par_nosyncE,(_ZN34_INTERNAL_f21472d9_4_k_cu_0da159926thrust24THRUST_300001_SM_1000_NS3seqE - _ZN34_INTERNAL_f21472d9_4_k_cu_0da159926thrust24THRUST_300001_SM_1000_NS8cuda_cub10par_nosyncE)
_ZN34_INTERNAL_f21472d9_4_k_cu_0da159926thrust24THRUST_300001_SM_1000_NS8cuda_cub10par_nosyncE:
	.zero		1
	.type		_ZN34_INTERNAL_f21472d9_4_k_cu_0da159926thrust24THRUST_300001_SM_1000_NS3seqE,@object
	.size		_ZN34_INTERNAL_f21472d9_4_k_cu_0da159926thrust24THRUST_300001_SM_1000_NS3seqE,(_ZN34_INTERNAL_f21472d9_4_k_cu_0da159924cuda3std3__420unreachable_sentinelE - _ZN34_INTERNAL_f21472d9_4_k_cu_0da159926thrust24THRUST_300001_SM_1000_NS3seqE)
_ZN34_INTERNAL_f21472d9_4_k_cu_0da159926thrust24THRUST_300001_SM_1000_NS3seqE:
	.zero		1
	.type		_ZN34_INTERNAL_f21472d9_4_k_cu_0da159924cuda3std3__420unreachable_sentinelE,@object
	.size		_ZN34_INTERNAL_f21472d9_4_k_cu_0da159924cuda3std3__420unreachable_sentinelE,(_ZN34_INTERNAL_f21472d9_4_k_cu_0da159924cuda3std6ranges3__45__cpo5ssizeE - _ZN34_INTERNAL_f21472d9_4_k_cu_0da159924cuda3std3__420unreachable_sentinelE)
_ZN34_INTERNAL_f21472d9_4_k_cu_0da159924cuda3std3__420unreachable_sentinelE:
	.zero		1
	.type		_ZN34_INTERNAL_f21472d9_4_k_cu_0da159924cuda3std6ranges3__45__cpo5ssizeE,@object
	.size		_ZN34_INTERNAL_f21472d9_4_k_cu_0da159924cuda3std6ranges3__45__cpo5ssizeE,(_ZN34_INTERNAL_f21472d9_4_k_cu_0da159926thrust24THRUST_300001_SM_1000_NS12placeholders2_3E - _ZN34_INTERNAL_f21472d9_4_k_cu_0da159924cuda3std6ranges3__45__cpo5ssizeE)
_ZN34_INTERNAL_f21472d9_4_k_cu_0da159924cuda3std6ranges3__45__cpo5ssizeE:
	.zero		1
	.type		_ZN34_INTERNAL_f21472d9_4_k_cu_0da159926thrust24THRUST_300001_SM_1000_NS12placeholders2_3E,@object
	.size		_ZN34_INTERNAL_f21472d9_4_k_cu_0da159926thrust24THRUST_300001_SM_1000_NS12placeholders2_3E,(_ZN34_INTERNAL_f21472d9_4_k_cu_0da159924cuda3std3__45__cpo4cendE - _ZN34_INTERNAL_f21472d9_4_k_cu_0da159926thrust24THRUST_300001_SM_1000_NS12placeholders2_3E)
_ZN34_INTERNAL_f21472d9_4_k_cu_0da159926thrust24THRUST_300001_SM_1000_NS12placeholders2_3E:
	.zero		1
	.type		_ZN34_INTERNAL_f21472d9_4_k_cu_0da159924cuda3std3__45__cpo4cendE,@object
	.size		_ZN34_INTERNAL_f21472d9_4_k_cu_0da159924cuda3std3__45__cpo4cendE,(_ZN34_INTERNAL_f21472d9_4_k_cu_0da159924cuda3std6ranges3__45__cpo4cendE - _ZN34_INTERNAL_f21472d9_4_k_cu_0da159924cuda3std3__45__cpo4cendE)
_ZN34_INTERNAL_f21472d9_4_k_cu_0da159924cuda3std3__45__cpo4cendE:
	.zero		1
	.type		_ZN34_INTERNAL_f21472d9_4_k_cu_0da159924cuda3std6ranges3__45__cpo4cendE,@object
	.size		_ZN34_INTERNAL_f21472d9_4_k_cu_0da159924cuda3std6ranges3__45__cpo4cendE,(_ZN34_INTERNAL_f21472d9_4_k_cu_0da159926thrust24THRUST_300001_SM_1000_NS12placeholders2_7E - _ZN34_INTERNAL_f21472d9_4_k_cu_0da159924cuda3std6ranges3__45__cpo4cendE)
_ZN34_INTERNAL_f21472d9_4_k_cu_0da159924cuda3std6ranges3__45__cpo4cendE:
	.zero		1
	.type		_ZN34_INTERNAL_f21472d9_4_k_cu_0da159926thrust24THRUST_300001_SM_1000_NS12placeholders2_7E,@object
	.size		_ZN34_INTERNAL_f21472d9_4_k_cu_0da159926thrust24THRUST_300001_SM_1000_NS12placeholders2_7E,(_ZN34_INTERNAL_f21472d9_4_k_cu_0da159924cuda3std3__45__cpo5crendE - _ZN34_INTERNAL_f21472d9_4_k_cu_0da159926thrust24THRUST_300001_SM_1000_NS12placeholders2_7E)
_ZN34_INTERNAL_f21472d9_4_k_cu_0da159926thrust24THRUST_300001_SM_1000_NS12placeholders2_7E:
	.zero		1
	.type		_ZN34_INTERNAL_f21472d9_4_k_cu_0da159924cuda3std3__45__cpo5crendE,@object
	.size		_ZN34_INTERNAL_f21472d9_4_k_cu_0da159924cuda3std3__45__cpo5crendE,(_ZN34_INTERNAL_f21472d9_4_k_cu_0da159924cuda3std6ranges3__45__cpo4prevE - _ZN34_INTERNAL_f21472d9_4_k_cu_0da159924cuda3std3__45__cpo5crendE)
_ZN34_INTERNAL_f21472d9_4_k_cu_0da159924cuda3std3__45__cpo5crendE:
	.zero		1
	.type		_ZN34_INTERNAL_f21472d9_4_k_cu_0da159924cuda3std6ranges3__45__cpo4prevE,@object
	.size		_ZN34_INTERNAL_f21472d9_4_k_cu_0da159924cuda3std6ranges3__45__cpo4prevE,(_ZN34_INTERNAL_f21472d9_4_k_cu_0da159924cuda3std6ranges3__45__cpo9iter_moveE - _ZN34_INTERNAL_f21472d9_4_k_cu_0da159924cuda3std6ranges3__45__cpo4prevE)
_ZN34_INTERNAL_f21472d9_4_k_cu_0da159924cuda3std6ranges3__45__cpo4prevE:
	.zero		1
	.type		_ZN34_INTERNAL_f21472d9_4_k_cu_0da159924cuda3std6ranges3__45__cpo9iter_moveE,@object
	.size		_ZN34_INTERNAL_f21472d9_4_k_cu_0da159924cuda3std6ranges3__45__cpo9iter_moveE,(_ZN34_INTERNAL_f21472d9_4_k_cu_0da159926thrust24THRUST_300001_SM_1000_NS6system6detail10sequential3seqE - _ZN34_INTERNAL_f21472d9_4_k_cu_0da159924cuda3std6ranges3__45__cpo9iter_moveE)
_ZN34_INTERNAL_f21472d9_4_k_cu_0da159924cuda3std6ranges3__45__cpo9iter_moveE:
	.zero		1
	.type		_ZN34_INTERNAL_f21472d9_4_k_cu_0da159926thrust24THRUST_300001_SM_1000_NS6system6detail10sequential3seqE,@object
	.size		_ZN34_INTERNAL_f21472d9_4_k_cu_0da159926thrust24THRUST_300001_SM_1000_NS6system6detail10sequential3seqE,(_ZN34_INTERNAL_f21472d9_4_k_cu_0da159926thrust24THRUST_300001_SM_1000_NS12placeholders2_9E - _ZN34_INTERNAL_f21472d9_4_k_cu_0da159926thrust24THRUST_300001_SM_1000_NS6system6detail10sequential3seqE)
_ZN34_INTERNAL_f21472d9_4_k_cu_0da159926thrust24THRUST_300001_SM_1000_NS6system6detail10sequential3seqE:
	.zero		1
	.type		_ZN34_INTERNAL_f21472d9_4_k_cu_0da159926thrust24THRUST_300001_SM_1000_NS12placeholders2_9E,@object
	.size		_ZN34_INTERNAL_f21472d9_4_k_cu_0da159926thrust24THRUST_300001_SM_1000_NS12placeholders2_9E,(_ZN34_INTERNAL_f21472d9_4_k_cu_0da159924cuda3std3__419piecewise_constructE - _ZN34_INTERNAL_f21472d9_4_k_cu_0da159926thrust24THRUST_300001_SM_1000_NS12placeholders2_9E)
_ZN34_INTERNAL_f21472d9_4_k_cu_0da159926thrust24THRUST_300001_SM_1000_NS12placeholders2_9E:
	.zero		1
	.type		_ZN34_INTERNAL_f21472d9_4_k_cu_0da159924cuda3std3__419piecewise_constructE,@object
	.size		_ZN34_INTERNAL_f21472d9_4_k_cu_0da159924cuda3std3__419piecewise_constructE,(_ZN34_INTERNAL_f21472d9_4_k_cu_0da159924cuda3std6ranges3__45__cpo5cdataE - _ZN34_INTERNAL_f21472d9_4_k_cu_0da159924cuda3std3__419piecewise_constructE)
_ZN34_INTERNAL_f21472d9_4_k_cu_0da159924cuda3std3__419piecewise_constructE:
	.zero		1
	.type		_ZN34_INTERNAL_f21472d9_4_k_cu_0da159924cuda3std6ranges3__45__cpo5cdataE,@object
	.size		_ZN34_INTERNAL_f21472d9_4_k_cu_0da159924cuda3std6ranges3__45__cpo5cdataE,(_ZN34_INTERNAL_f21472d9_4_k_cu_0da159926thrust24THRUST_300001_SM_1000_NS12placeholders2_1E - _ZN34_INTERNAL_f21472d9_4_k_cu_0da159924cuda3std6ranges3__45__cpo5cdataE)
_ZN34_INTERNAL_f21472d9_4_k_cu_0da159924cuda3std6ranges3__45__cpo5cdataE:
	.zero		1
	.type		_ZN34_INTERNAL_f21472d9_4_k_cu_0da159926thrust24THRUST_300001_SM_1000_NS12placeholders2_1E,@object
	.size		_ZN34_INTERNAL_f21472d9_4_k_cu_0da159926thrust24THRUST_300001_SM_1000_NS12placeholders2_1E,(_ZN34_INTERNAL_f21472d9_4_k_cu_0da159924cuda3std3__45__cpo3endE - _ZN34_INTERNAL_f21472d9_4_k_cu_0da159926thrust24THRUST_300001_SM_1000_NS12placeholders2_1E)
_ZN34_INTERNAL_f21472d9_4_k_cu_0da159926thrust24THRUST_300001_SM_1000_NS12placeholders2_1E:
	.zero		1
	.type		_ZN34_INTERNAL_f21472d9_4_k_cu_0da159924cuda3std3__45__cpo3endE,@object
	.size		_ZN34_INTERNAL_f21472d9_4_k_cu_0da159924cuda3std3__45__cpo3endE,(_ZN34_INTERNAL_f21472d9_4_k_cu_0da159924cuda3std6ranges3__45__cpo3endE - _ZN34_INTERNAL_f21472d9_4_k_cu_0da159924cuda3std3__45__cpo3endE)
_ZN34_INTERNAL_f21472d9_4_k_cu_0da159924cuda3std3__45__cpo3endE:
	.zero		1
	.type		_ZN34_INTERNAL_f21472d9_4_k_cu_0da159924cuda3std6ranges3__45__cpo3endE,@object
	.size		_ZN34_INTERNAL_f21472d9_4_k_cu_0da159924cuda3std6ranges3__45__cpo3endE,(_ZN34_INTERNAL_f21472d9_4_k_cu_0da159926thrust24THRUST_300001_SM_1000_NS12placeholders2_5E - _ZN34_INTERNAL_f21472d9_4_k_cu_0da159924cuda3std6ranges3__45__cpo3endE)
_ZN34_INTERNAL_f21472d9_4_k_cu_0da159924cuda3std6ranges3__45__cpo3endE:
	.zero		1
	.type		_ZN34_INTERNAL_f21472d9_4_k_cu_0da159926thrust24THRUST_300001_SM_1000_NS12placeholders2_5E,@object
	.size		_ZN34_INTERNAL_f21472d9_4_k_cu_0da159926thrust24THRUST_300001_SM_1000_NS12placeholders2_5E,(_ZN34_INTERNAL_f21472d9_4_k_cu_0da159924cuda3std3__45__cpo4rendE - _ZN34_INTERNAL_f21472d9_4_k_cu_0da159926thrust24THRUST_300001_SM_1000_NS12placeholders2_5E)
_ZN34_INTERNAL_f21472d9_4_k_cu_0da159926thrust24THRUST_300001_SM_1000_NS12placeholders2_5E:
	.zero		1
	.type		_ZN34_INTERNAL_f21472d9_4_k_cu_0da159924cuda3std3__45__cpo4rendE,@object
	.size		_ZN34_INTERNAL_f21472d9_4_k_cu_0da159924cuda3std3__45__cpo4rendE,(_ZN34_INTERNAL_f21472d9_4_k_cu_0da159924cuda3std6ranges3__45__cpo9iter_swapE - _ZN34_INTERNAL_f21472d9_4_k_cu_0da159924cuda3std3__45__cpo4rendE)
_ZN34_INTERNAL_f21472d9_4_k_cu_0da159924cuda3std3__45__cpo4rendE:
	.zero		1
	.type		_ZN34_INTERNAL_f21472d9_4_k_cu_0da159924cuda3std6ranges3__45__cpo9iter_swapE,@object
	.size		_ZN34_INTERNAL_f21472d9_4_k_cu_0da159924cuda3std6ranges3__45__cpo9iter_swapE,(_ZN34_INTERNAL_f21472d9_4_k_cu_0da159924cuda3std3__48unexpectE - _ZN34_INTERNAL_f21472d9_4_k_cu_0da159924cuda3std6ranges3__45__cpo9iter_swapE)
_ZN34_INTERNAL_f21472d9_4_k_cu_0da159924cuda3std6ranges3__45__cpo9iter_swapE:
	.zero		1
	.type		_ZN34_INTERNAL_f21472d9_4_k_cu_0da159924cuda3std3__48unexpectE,@object
	.size		_ZN34_INTERNAL_f21472d9_4_k_cu_0da159924cuda3std3__48unexpectE,(_ZN34_INTERNAL_f21472d9_4_k_cu_0da159926thrust24THRUST_300001_SM_1000_NS8cuda_cub3parE - _ZN34_INTERNAL_f21472d9_4_k_cu_0da159924cuda3std3__48unexpectE)
_ZN34_INTERNAL_f21472d9_4_k_cu_0da159924cuda3std3__48unexpectE:
	.zero		1
	.type		_ZN34_INTERNAL_f21472d9_4_k_cu_0da159926thrust24THRUST_300001_SM_1000_NS8cuda_cub3parE,@object
	.size		_ZN34_INTERNAL_f21472d9_4_k_cu_0da159926thrust24THRUST_300001_SM_1000_NS8cuda_cub3parE,(.L_29 - _ZN34_INTERNAL_f21472d9_4_k_cu_0da159926thrust24THRUST_300001_SM_1000_NS8cuda_cub3parE)
_ZN34_INTERNAL_f21472d9_4_k_cu_0da159926thrust24THRUST_300001_SM_1000_NS8cuda_cub3parE:
	.zero		1
.L_29:


//--------------------- .nv.constant0._ZN3cub18CUB_300001_SM_10006detail11EmptyKernelIvEEvv --------------------------
	.section	.nv.constant0._ZN3cub18CUB_300001_SM_10006detail11EmptyKernelIvEEvv,"a",@progbits
	.sectionflags	@""
	.align	4
.nv.constant0._ZN3cub18CUB_300001_SM_10006detail11EmptyKernelIvEEvv:
	.zero		896


//--------------------- SYMBOLS --------------------------

	.type		.nv.reservedSmem.offset0,@object
	.size		.nv.reservedSmem.offset0,0x4
